	.headerflags	@"EF_CUDA_TEXMODE_UNIFIED EF_CUDA_64BIT_ADDRESS EF_CUDA_ACCELERATORS EF_CUDA_SM90 EF_CUDA_VIRTUAL_SM(EF_CUDA_SM90)"
	.elftype	@"ET_EXEC"


//--------------------- .nv.info                  --------------------------
	.section	.nv.info,"",@"SHT_CUDA_INFO"
	.align	4


	//----- nvinfo : EIATTR_REGCOUNT
	.align		4
        /*0000*/ 	.byte	0x04, 0x2f
        /*0002*/ 	.short	(.L_3 - .L_2)
	.align		4
.L_2:
        /*0004*/ 	.word	index@(triton_poi_fused__native_batch_norm_legit_no_training_add_relu_23)
        /*0008*/ 	.word	0x00000020


	//----- nvinfo : EIATTR_MIN_STACK_SIZE
	.align		4
.L_3:
        /*000c*/ 	.byte	0x04, 0x12
        /*000e*/ 	.short	(.L_5 - .L_4)
	.align		4
.L_4:
        /*0010*/ 	.word	index@(triton_poi_fused__native_batch_norm_legit_no_training_add_relu_23)
        /*0014*/ 	.word	0x00000000


	//----- nvinfo : EIATTR_FRAME_SIZE
	.align		4
.L_5:
        /*0018*/ 	.byte	0x04, 0x11
        /*001a*/ 	.short	(.L_7 - .L_6)
	.align		4
.L_6:
        /*001c*/ 	.word	index@(triton_poi_fused__native_batch_norm_legit_no_training_add_relu_23)
        /*0020*/ 	.word	0x00000000


	//----- nvinfo : EIATTR_MIN_STACK_SIZE
	.align		4
.L_7:
        /*0024*/ 	.byte	0x04, 0x12
        /*0026*/ 	.short	(.L_9 - .L_8)
	.align		4
.L_8:
        /*0028*/ 	.word	index@(triton_poi_fused__native_batch_norm_legit_no_training_add_relu_23)
        /*002c*/ 	.word	0x00000000
.L_9:


//--------------------- .nv.info.triton_poi_fused__native_batch_norm_legit_no_training_add_relu_23 --------------------------
	.section	.nv.info.triton_poi_fused__native_batch_norm_legit_no_training_add_relu_23,"",@"SHT_CUDA_INFO"
	.sectionflags	@""
	.align	4


	//----- nvinfo : EIATTR_CUDA_API_VERSION
	.align		4
        /*0000*/ 	.byte	0x04, 0x37
        /*0002*/ 	.short	(.L_11 - .L_10)
.L_10:
        /*0004*/ 	.word	0x0000007c


	//----- nvinfo : EIATTR_KPARAM_INFO
	.align		4
.L_11:
        /*0008*/ 	.byte	0x04, 0x17
        /*000a*/ 	.short	(.L_13 - .L_12)
.L_12:
        /*000c*/ 	.word	0x00000000
        /*0010*/ 	.short	0x0008
        /*0012*/ 	.short	0x003c
        /*0014*/ 	.byte	0x00, 0xf0, 0x11, 0x00


	//----- nvinfo : EIATTR_KPARAM_INFO
	.align		4
.L_13:
        /*0018*/ 	.byte	0x04, 0x17
        /*001a*/ 	.short	(.L_15 - .L_14)
.L_14:
        /*001c*/ 	.word	0x00000000
        /*0020*/ 	.short	0x0007
        /*0022*/ 	.short	0x0038
        /*0024*/ 	.byte	0x00, 0xf0, 0x11, 0x00


	//----- nvinfo : EIATTR_KPARAM_INFO
	.align		4
.L_15:
        /*0028*/ 	.byte	0x04, 0x17
        /*002a*/ 	.short	(.L_17 - .L_16)
.L_16:
        /*002c*/ 	.word	0x00000000
        /*0030*/ 	.short	0x0006
        /*0032*/ 	.short	0x0030
        /*0034*/ 	.byte	0x00, 0xf4, 0x21, 0x00


	//----- nvinfo : EIATTR_KPARAM_INFO
	.align		4
.L_17:
        /*0038*/ 	.byte	0x04, 0x17
        /*003a*/ 	.short	(.L_19 - .L_18)
.L_18:
        /*003c*/ 	.word	0x00000000
        /*0040*/ 	.short	0x0005
        /*0042*/ 	.short	0x0028
        /*0044*/ 	.byte	0x00, 0xf4, 0x21, 0x00


	//----- nvinfo : EIATTR_KPARAM_INFO
	.align		4
.L_19:
        /*0048*/ 	.byte	0x04, 0x17
        /*004a*/ 	.short	(.L_21 - .L_20)
.L_20:
        /*004c*/ 	.word	0x00000000
        /*0050*/ 	.short	0x0004
        /*0052*/ 	.short	0x0020
        /*0054*/ 	.byte	0x00, 0xf4, 0x21, 0x00


	//----- nvinfo : EIATTR_KPARAM_INFO
	.align		4
.L_21:
        /*0058*/ 	.byte	0x04, 0x17
        /*005a*/ 	.short	(.L_23 - .L_22)
.L_22:
        /*005c*/ 	.word	0x00000000
        /*0060*/ 	.short	0x0003
        /*0062*/ 	.short	0x0018
        /*0064*/ 	.byte	0x00, 0xf4, 0x21, 0x00


	//----- nvinfo : EIATTR_KPARAM_INFO
	.align		4
.L_23:
        /*0068*/ 	.byte	0x04, 0x17
        /*006a*/ 	.short	(.L_25 - .L_24)
.L_24:
        /*006c*/ 	.word	0x00000000
        /*0070*/ 	.short	0x0002
        /*0072*/ 	.short	0x0010
        /*0074*/ 	.byte	0x00, 0xf4, 0x21, 0x00


	//----- nvinfo : EIATTR_KPARAM_INFO
	.align		4
.L_25:
        /*0078*/ 	.byte	0x04, 0x17
        /*007a*/ 	.short	(.L_27 - .L_26)
.L_26:
        /*007c*/ 	.word	0x00000000
        /*0080*/ 	.short	0x0001
        /*0082*/ 	.short	0x0008
        /*0084*/ 	.byte	0x00, 0xf4, 0x21, 0x00


	//----- nvinfo : EIATTR_KPARAM_INFO
	.align		4
.L_27:
        /*0088*/ 	.byte	0x04, 0x17
        /*008a*/ 	.short	(.L_29 - .L_28)
.L_28:
        /*008c*/ 	.word	0x00000000
        /*0090*/ 	.short	0x0000
        /*0092*/ 	.short	0x0000
        /*0094*/ 	.byte	0x00, 0xf4, 0x21, 0x00


	//----- nvinfo : EIATTR_SPARSE_MMA_MASK
	.align		4
.L_29:
        /*0098*/ 	.byte	0x03, 0x50
        /*009a*/ 	.short	0x0000


	//----- nvinfo : EIATTR_MAXREG_COUNT
	.align		4
        /*009c*/ 	.byte	0x03, 0x1b
        /*009e*/ 	.short	0x00ff


	//----- nvinfo : EIATTR_EXIT_INSTR_OFFSETS
	.align		4
        /*00a0*/ 	.byte	0x04, 0x1c
        /*00a2*/ 	.short	(.L_31 - .L_30)


	//   ....[0]....
.L_30:
        /*00a4*/ 	.word	0x00000c60


	//   ....[1]....
        /*00a8*/ 	.word	0x00000cb0


	//----- nvinfo : EIATTR_REQNTID
	.align		4
.L_31:
        /*00ac*/ 	.byte	0x04, 0x10
        /*00ae*/ 	.short	(.L_33 - .L_32)
.L_32:
        /*00b0*/ 	.word	0x00000080
        /*00b4*/ 	.word	0x00000001
        /*00b8*/ 	.word	0x00000001


	//----- nvinfo : EIATTR_CBANK_PARAM_SIZE
	.align		4
.L_33:
        /*00bc*/ 	.byte	0x03, 0x19
        /*00be*/ 	.short	0x0040


	//----- nvinfo : EIATTR_PARAM_CBANK
	.align		4
        /*00c0*/ 	.byte	0x04, 0x0a
        /*00c2*/ 	.short	(.L_35 - .L_34)
	.align		4
.L_34:
        /*00c4*/ 	.word	index@(.nv.constant0.triton_poi_fused__native_batch_norm_legit_no_training_add_relu_23)
        /*00c8*/ 	.short	0x0210
        /*00ca*/ 	.short	0x0040


	//----- nvinfo : EIATTR_SW_WAR
	.align		4
.L_35:
        /*00cc*/ 	.byte	0x04, 0x36
        /*00ce*/ 	.short	(.L_37 - .L_36)
.L_36:
        /*00d0*/ 	.word	0x00000008
.L_37:


//--------------------- .nv.callgraph             --------------------------
	.section	.nv.callgraph,"",@"SHT_CUDA_CALLGRAPH"
	.align	4
	.sectionentsize	8
	.align		4
        /*0000*/ 	.word	0x00000000
	.align		4
        /*0004*/ 	.word	0xffffffff
	.align		4
        /*0008*/ 	.word	0x00000000
	.align		4
        /*000c*/ 	.word	0xfffffffe
	.align		4
        /*0010*/ 	.word	0x00000000
	.align		4
        /*0014*/ 	.word	0xfffffffd
	.align		4
        /*0018*/ 	.word	0x00000000
	.align		4
        /*001c*/ 	.word	0xfffffffc


//--------------------- .nv.constant4             --------------------------
	.section	.nv.constant4,"a",@progbits
	.align	8
	.align		8
.nv.constant4:
        /*0000*/ 	.dword	_$_str
	.align		8
        /*0008*/ 	.dword	_$_str_$_2


//--------------------- .text.triton_poi_fused__native_batch_norm_legit_no_training_add_relu_23 --------------------------
	.section	.text.triton_poi_fused__native_batch_norm_legit_no_training_add_relu_23,"ax",@progbits
	.sectionflags	@"SHF_BARRIERS=1"
	.align	128
        .global         triton_poi_fused__native_batch_norm_legit_no_training_add_relu_23
        .type           triton_poi_fused__native_batch_norm_legit_no_training_add_relu_23,@function
        .size           triton_poi_fused__native_batch_norm_legit_no_training_add_relu_23,(.L_x_1 - triton_poi_fused__native_batch_norm_legit_no_training_add_relu_23)
        .other          triton_poi_fused__native_batch_norm_legit_no_training_add_relu_23,@"STO_CUDA_ENTRY STV_DEFAULT"
triton_poi_fused__native_batch_norm_legit_no_training_add_relu_23:
.text.triton_poi_fused__native_batch_norm_legit_no_training_add_relu_23:
[----:B------:R-:W0:Y:S01]  /*0000*/  LDC R1, c[0x0][0x28] ;  /* 0x00000a00ff017b82 */ /* 0x000e220000000800 */
[----:B------:R-:W1:Y:S07]  /*0010*/  S2R R3, SR_TID.X ;  /* 0x0000000000037919 */ /* 0x000e6e0000002100 */
[----:B------:R-:W2:Y:S01]  /*0020*/  LDC.64 R18, c[0x0][0x210] ;  /* 0x00008400ff127b82 */ /* 0x000ea20000000a00 */
[----:B------:R-:W-:Y:S02]  /*0030*/  CS2R R4, SRZ ;  /* 0x0000000000047805 */ /* 0x000fe4000001ff00 */
[----:B------:R-:W-:Y:S01]  /*0040*/  CS2R R6, SRZ ;  /* 0x0000000000067805 */ /* 0x000fe2000001ff00 */
[----:B------:R-:W3:Y:S01]  /*0050*/  S2R R0, SR_CTAID.X ;  /* 0x0000000000007919 */ /* 0x000ee20000002500 */
[----:B------:R-:W4:Y:S03]  /*0060*/  S2R R2, SR_CTAID.Y ;  /* 0x0000000000027919 */ /* 0x000f260000002600 */
[----:B------:R-:W5:Y:S01]  /*0070*/  LDC.64 R28, c[0x0][0x220] ;  /* 0x00008800ff1c7b82 */ /* 0x000f620000000a00 */
[----:B------:R-:W-:Y:S01]  /*0080*/  CS2R R8, SRZ ;  /* 0x0000000000087805 */ /* 0x000fe2000001ff00 */
[----:B------:R-:W-:-:S06]  /*0090*/  ULDC.64 UR6, c[0x0][0x208] ;  /* 0x0000820000067ab9 */ /* 0x000fcc0000000a00 */
[----:B------:R-:W5:Y:S01]  /*00a0*/  LDC.64 R26, c[0x0][0x218] ;  /* 0x00008600ff1a7b82 */ /* 0x000f620000000a00 */
[----:B-1----:R-:W-:Y:S01]  /*00b0*/  SHF.R.U32.HI R21, RZ, 0x3, R3 ;  /* 0x00000003ff157819 */ /* 0x002fe20000011603 */
[----:B------:R-:W-:Y:S02]  /*00c0*/  IMAD.SHL.U32 R3, R3, 0x4, RZ ;  /* 0x0000000403037824 */ /* 0x000fe400078e00ff */
[----:B---3--:R-:W-:Y:S01]  /*00d0*/  IMAD.SHL.U32 R0, R0, 0x20, RZ ;  /* 0x0000002000007824 */ /* 0x008fe200078e00ff */
[----:B------:R-:W-:Y:S01]  /*00e0*/  SGXT.U32 R21, R21, 0x4 ;  /* 0x000000041515781a */ /* 0x000fe20000000000 */
[----:B----4-:R-:W-:-:S03]  /*00f0*/  IMAD.SHL.U32 R20, R2, 0x20, RZ ;  /* 0x0000002002147824 */ /* 0x010fc600078e00ff */
[----:B------:R-:W-:Y:S02]  /*0100*/  LOP3.LUT R24, R0, 0x1c, R3, 0xf8, !PT ;  /* 0x0000001c00187812 */ /* 0x000fe400078ef803 */
[----:B------:R-:W-:Y:S02]  /*0110*/  LOP3.LUT R23, R20, R21, RZ, 0xfc, !PT ;  /* 0x0000001514177212 */ /* 0x000fe400078efcff */
[----:B------:R-:W-:Y:S02]  /*0120*/  LOP3.LUT R11, R20, 0x10, R21, 0xfe, !PT ;  /* 0x00000010140b7812 */ /* 0x000fe400078efe15 */
[----:B------:R-:W-:Y:S01]  /*0130*/  ISETP.GE.AND P0, PT, R24, 0x40, PT ;  /* 0x000000401800780c */ /* 0x000fe20003f06270 */
[--C-:B------:R-:W-:Y:S02]  /*0140*/  IMAD R23, R23, 0x40, R24.reuse ;  /* 0x0000004017177824 */ /* 0x100fe400078e0218 */
[----:B------:R-:W-:Y:S01]  /*0150*/  IMAD R22, R11, 0x40, R24 ;  /* 0x000000400b167824 */ /* 0x000fe200078e0218 */
[----:B------:R-:W-:Y:S01]  /*0160*/  CS2R R10, SRZ ;  /* 0x00000000000a7805 */ /* 0x000fe2000001ff00 */
[----:B--2---:R-:W-:-:S04]  /*0170*/  IMAD.WIDE R14, R23, 0x4, R18 ;  /* 0x00000004170e7825 */ /* 0x004fc800078e0212 */
[----:B------:R-:W-:Y:S01]  /*0180*/  IMAD.WIDE R18, R22, 0x4, R18 ;  /* 0x0000000416127825 */ /* 0x000fe200078e0212 */
[----:B------:R-:W-:-:S03]  /*0190*/  CS2R R16, SRZ ;  /* 0x0000000000107805 */ /* 0x000fc6000001ff00 */
[----:B-----5:R-:W-:Y:S01]  /*01a0*/  IMAD.WIDE R28, R24, 0x4, R28 ;  /* 0x00000004181c7825 */ /* 0x020fe200078e021c */
[----:B------:R1:W2:Y:S01]  /*01b0*/  @!P0 LDG.E.EL.128 R8, desc[UR6][R18.64] ;  /* 0x0000000612088981 */ /* 0x0002a2000c2e1d00 */
[----:B------:R-:W-:-:S03]  /*01c0*/  CS2R R12, SRZ ;  /* 0x00000000000c7805 */ /* 0x000fc6000001ff00 */
[----:B------:R3:W4:Y:S01]  /*01d0*/  @!P0 LDG.E.EL.128 R4, desc[UR6][R14.64] ;  /* 0x000000060e048981 */ /* 0x000722000c2e1d00 */
[----:B0-----:R-:W-:Y:S01]  /*01e0*/  IMAD.WIDE R26, R24, 0x4, R26 ;  /* 0x00000004181a7825 */ /* 0x001fe200078e021a */
[----:B-1----:R-:W-:Y:S02]  /*01f0*/  CS2R R18, SRZ ;  /* 0x0000000000127805 */ /* 0x002fe4000001ff00 */
[----:B---3--:R-:W-:-:S04]  /*0200*/  CS2R R14, SRZ ;  /* 0x00000000000e7805 */ /* 0x008fc8000001ff00 */
[----:B------:R-:W3:Y:S04]  /*0210*/  @!P0 LDG.E.EL.128 R16, desc[UR6][R28.64] ;  /* 0x000000061c108981 */ /* 0x000ee8000c2e1d00 */
[----:B------:R0:W4:Y:S01]  /*0220*/  @!P0 LDG.E.EL.128 R12, desc[UR6][R26.64] ;  /* 0x000000061a0c8981 */ /* 0x000122000c2e1d00 */
[----:B---3--:R-:W-:Y:S01]  /*0230*/  FADD R16, R16, 9.9999997473787516356e-06 ;  /* 0x3727c5ac10107421 */ /* 0x008fe20000000000 */
[----:B------:R-:W-:-:S04]  /*0240*/  FADD R25, R18, 9.9999997473787516356e-06 ;  /* 0x3727c5ac12197421 */ /* 0x000fc80000000000 */
[----:B------:R-:W1:Y:S01]  /*0250*/  MUFU.SQRT R18, R25 ;  /* 0x0000001900127308 */ /* 0x000e620000002000 */
[----:B0-----:R-:W-:-:S07]  /*0260*/  FADD R27, R17, 9.9999997473787516356e-06 ;  /* 0x3727c5ac111b7421 */ /* 0x001fce0000000000 */
[----:B------:R-:W0:Y:S01]  /*0270*/  MUFU.SQRT R16, R16 ;  /* 0x0000001000107308 */ /* 0x000e220000002000 */
[----:B------:R-:W-:-:S07]  /*0280*/  FADD R19, R19, 9.9999997473787516356e-06 ;  /* 0x3727c5ac13137421 */ /* 0x000fce0000000000 */
[----:B------:R-:W3:Y:S01]  /*0290*/  MUFU.SQRT R27, R27 ;  /* 0x0000001b001b7308 */ /* 0x000ee20000002000 */
[C---:B-1----:R-:W-:Y:S02]  /*02a0*/  FSETP.GT.AND P2, PT, R18.reuse, 8.50705917302346158658e+37, PT ;  /* 0x7e8000001200780b */ /* 0x042fe40003f44000 */
[----:B------:R-:W-:Y:S02]  /*02b0*/  FSETP.GEU.AND P3, PT, R18, 1.175494350822287508e-38, PT ;  /* 0x008000001200780b */ /* 0x000fe40003f6e000 */
[----:B0-----:R-:W-:-:S03]  /*02c0*/  FSETP.GT.AND P6, PT, R16, 8.50705917302346158658e+37, PT ;  /* 0x7e8000001000780b */ /* 0x001fc60003fc4000 */
[----:B------:R0:W1:Y:S01]  /*02d0*/  MUFU.SQRT R17, R19 ;  /* 0x0000001300117308 */ /* 0x0000620000002000 */
[----:B------:R-:W-:Y:S01]  /*02e0*/  FSETP.GEU.AND P1, PT, R16, 1.175494350822287508e-38, PT ;  /* 0x008000001000780b */ /* 0x000fe20003f2e000 */
[C---:B----4-:R-:W-:Y:S01]  /*02f0*/  FADD R4, -R12.reuse, R4 ;  /* 0x000000040c047221 */ /* 0x050fe20000000100 */
[----:B--2---:R-:W-:Y:S01]  /*0300*/  FADD R8, -R12, R8 ;  /* 0x000000080c087221 */ /* 0x004fe20000000100 */
[----:B------:R-:W-:Y:S01]  /*0310*/  IMAD.MOV.U32 R12, RZ, RZ, 0x3e800000 ;  /* 0x3e800000ff0c7424 */ /* 0x000fe200078e00ff */
[----:B---3--:R-:W-:Y:S01]  /*0320*/  FSETP.GT.AND P4, PT, R27, 8.50705917302346158658e+37, PT ;  /* 0x7e8000001b00780b */ /* 0x008fe20003f84000 */
[----:B------:R-:W-:-:S03]  /*0330*/  @P2 FMUL R18, R18, 0.25 ;  /* 0x3e80000012122820 */ /* 0x000fc60000400000 */
[----:B0-----:R-:W-:Y:S01]  /*0340*/  FSEL R19, R12, 1, P6 ;  /* 0x3f8000000c137808 */ /* 0x001fe20003000000 */
[----:B------:R-:W-:Y:S01]  /*0350*/  @P6 FMUL R16, R16, 0.25 ;  /* 0x3e80000010106820 */ /* 0x000fe20000400000 */
[----:B------:R-:W-:Y:S02]  /*0360*/  FSETP.GEU.AND P5, PT, R27, 1.175494350822287508e-38, PT ;  /* 0x008000001b00780b */ /* 0x000fe40003fae000 */
[----:B-1----:R-:W-:Y:S01]  /*0370*/  FSETP.GT.AND P6, PT, R17, 8.50705917302346158658e+37, PT ;  /* 0x7e8000001100780b */ /* 0x002fe20003fc4000 */
[----:B------:R-:W-:Y:S01]  /*0380*/  @!P1 FMUL R16, R16, 16777216 ;  /* 0x4b80000010109820 */ /* 0x000fe20000400000 */
[----:B------:R-:W-:Y:S01]  /*0390*/  @!P3 FMUL R18, R18, 16777216 ;  /* 0x4b8000001212b820 */ /* 0x000fe20000400000 */
[----:B------:R-:W-:Y:S01]  /*03a0*/  @!P1 FMUL R19, R19, 16777216 ;  /* 0x4b80000013139820 */ /* 0x000fe20000400000 */
[----:B------:R-:W-:Y:S01]  /*03b0*/  FSETP.GEU.AND P1, PT, R17, 1.175494350822287508e-38, PT ;  /* 0x008000001100780b */ /* 0x000fe20003f2e000 */
[----:B------:R-:W-:-:S03]  /*03c0*/  @P4 FMUL R27, R27, 0.25 ;  /* 0x3e8000001b1b4820 */ /* 0x000fc60000400000 */
[----:B------:R-:W0:Y:S01]  /*03d0*/  MUFU.RCP R18, R18 ;  /* 0x0000001200127308 */ /* 0x000e220000001000 */
[----:B------:R-:W-:Y:S02]  /*03e0*/  FSEL R29, R12, 1, P2 ;  /* 0x3f8000000c1d7808 */ /* 0x000fe40001000000 */
[----:B------:R-:W-:Y:S02]  /*03f0*/  @!P5 FMUL R27, R27, 16777216 ;  /* 0x4b8000001b1bd820 */ /* 0x000fe40000400000 */
[----:B------:R-:W-:Y:S01]  /*0400*/  @P6 FMUL R17, R17, 0.25 ;  /* 0x3e80000011116820 */ /* 0x000fe20000400000 */
[C---:B------:R-:W-:Y:S01]  /*0410*/  FADD R5, -R13.reuse, R5 ;  /* 0x000000050d057221 */ /* 0x040fe20000000100 */
[----:B------:R-:W-:Y:S01]  /*0420*/  FADD R9, -R13, R9 ;  /* 0x000000090d097221 */ /* 0x000fe20000000100 */
[C---:B------:R-:W-:Y:S01]  /*0430*/  FADD R13, -R14.reuse, R10 ;  /* 0x0000000a0e0d7221 */ /* 0x040fe20000000100 */
[----:B------:R-:W-:Y:S01]  /*0440*/  @!P1 FMUL R17, R17, 16777216 ;  /* 0x4b80000011119820 */ /* 0x000fe20000400000 */
[----:B------:R-:W-:Y:S01]  /*0450*/  FADD R26, -R15, R11 ;  /* 0x0000000b0f1a7221 */ /* 0x000fe20000000100 */
[----:B------:R-:W-:Y:S01]  /*0460*/  @!P3 FMUL R29, R29, 16777216 ;  /* 0x4b8000001d1db820 */ /* 0x000fe20000400000 */
[----:B------:R-:W1:Y:S01]  /*0470*/  LDC.64 R10, c[0x0][0x228] ;  /* 0x00008a00ff0a7b82 */ /* 0x000e620000000a00 */
[----:B------:R-:W2:Y:S01]  /*0480*/  MUFU.RCP R16, R16 ;  /* 0x0000001000107308 */ /* 0x000ea20000001000 */
[----:B------:R-:W-:Y:S01]  /*0490*/  FADD R6, -R14, R6 ;  /* 0x000000060e067221 */ /* 0x000fe20000000100 */
[----:B0-----:R-:W-:-:S06]  /*04a0*/  FMUL R18, R18, R29 ;  /* 0x0000001d12127220 */ /* 0x001fcc0000400000 */
[----:B------:R-:W0:Y:S01]  /*04b0*/  MUFU.RCP R27, R27 ;  /* 0x0000001b001b7308 */ /* 0x000e220000001000 */
[----:B------:R-:W3:Y:S01]  /*04c0*/  LDC.64 R28, c[0x0][0x230] ;  /* 0x00008c00ff1c7b82 */ /* 0x000ee20000000a00 */
[----:B------:R-:W-:-:S06]  /*04d0*/  FSEL R14, R12, 1, P4 ;  /* 0x3f8000000c0e7808 */ /* 0x000fcc0002000000 */
[----:B------:R-:W4:Y:S01]  /*04e0*/  MUFU.RCP R17, R17 ;  /* 0x0000001100117308 */ /* 0x000f220000001000 */
[----:B------:R-:W-:Y:S01]  /*04f0*/  FSEL R12, R12, 1, P6 ;  /* 0x3f8000000c0c7808 */ /* 0x000fe20003000000 */
[----:B------:R-:W-:Y:S01]  /*0500*/  @!P5 FMUL R14, R14, 16777216 ;  /* 0x4b8000000e0ed820 */ /* 0x000fe20000400000 */
[----:B--2---:R-:W-:-:S03]  /*0510*/  FMUL R19, R16, R19 ;  /* 0x0000001310137220 */ /* 0x004fc60000400000 */
[----:B------:R-:W-:Y:S01]  /*0520*/  @!P1 FMUL R12, R12, 16777216 ;  /* 0x4b8000000c0c9820 */ /* 0x000fe20000400000 */
[----:B0-----:R-:W-:Y:S01]  /*0530*/  FMUL R14, R27, R14 ;  /* 0x0000000e1b0e7220 */ /* 0x001fe20000400000 */
[----:B------:R-:W-:Y:S01]  /*0540*/  FADD R25, -R15, R7 ;  /* 0x000000070f197221 */ /* 0x000fe20000000100 */
[----:B------:R-:W-:Y:S01]  /*0550*/  FMUL R15, R18, R6 ;  /* 0x00000006120f7220 */ /* 0x000fe20000400000 */
[----:B------:R-:W-:Y:S01]  /*0560*/  CS2R R6, SRZ ;  /* 0x0000000000067805 */ /* 0x000fe2000001ff00 */
[----:B-1----:R-:W-:-:S04]  /*0570*/  IMAD.WIDE R10, R24, 0x4, R10 ;  /* 0x00000004180a7825 */ /* 0x002fc800078e020a */
[----:B----4-:R-:W-:Y:S01]  /*0580*/  FMUL R27, R17, R12 ;  /* 0x0000000c111b7220 */ /* 0x010fe20000400000 */
[C---:B------:R-:W-:Y:S01]  /*0590*/  FMUL R12, R14.reuse, R9 ;  /* 0x000000090e0c7220 */ /* 0x040fe20000400000 */
[C---:B------:R-:W-:Y:S01]  /*05a0*/  FMUL R17, R19.reuse, R8 ;  /* 0x0000000813117220 */ /* 0x040fe20000400000 */
[----:B------:R-:W-:Y:S01]  /*05b0*/  FMUL R14, R14, R5 ;  /* 0x000000050e0e7220 */ /* 0x000fe20000400000 */
[----:B------:R-:W-:Y:S01]  /*05c0*/  FMUL R19, R19, R4 ;  /* 0x0000000413137220 */ /* 0x000fe20000400000 */
[----:B------:R-:W-:Y:S02]  /*05d0*/  CS2R R4, SRZ ;  /* 0x0000000000047805 */ /* 0x000fe4000001ff00 */
[----:B------:R-:W-:Y:S01]  /*05e0*/  CS2R R8, SRZ ;  /* 0x0000000000087805 */ /* 0x000fe2000001ff00 */
[----:B---3--:R-:W-:-:S03]  /*05f0*/  IMAD.WIDE R28, R24, 0x4, R28 ;  /* 0x00000004181c7825 */ /* 0x008fc600078e021c */
[----:B------:R0:W2:Y:S02]  /*0600*/  @!P0 LDG.E.EL.128 R4, desc[UR6][R10.64] ;  /* 0x000000060a048981 */ /* 0x0000a4000c2e1d00 */
[----:B0-----:R-:W-:-:S06]  /*0610*/  CS2R R10, SRZ ;  /* 0x00000000000a7805 */ /* 0x001fcc000001ff00 */
[----:B------:R0:W2:Y:S02]  /*0620*/  @!P0 LDG.E.EL.128 R8, desc[UR6][R28.64] ;  /* 0x000000061c088981 */ /* 0x0000a4000c2e1d00 */
[----:B0-----:R-:W0:Y:S01]  /*0630*/  LDC.64 R28, c[0x0][0x238] ;  /* 0x00008e00ff1c7b82 */ /* 0x001e220000000a00 */
[----:B------:R-:W-:Y:S01]  /*0640*/  FMUL R13, R18, R13 ;  /* 0x0000000d120d7220 */ /* 0x000fe20000400000 */
[-CC-:B--2---:R-:W-:Y:S01]  /*0650*/  FFMA R24, R19, R4.reuse, R8.reuse ;  /* 0x0000000413187223 */ /* 0x184fe20000000008 */
[----:B------:R-:W-:Y:S01]  /*0660*/  FFMA R4, R17, R4, R8 ;  /* 0x0000000411047223 */ /* 0x000fe20000000008 */
[-CC-:B------:R-:W-:Y:S01]  /*0670*/  FFMA R8, R14, R5.reuse, R9.reuse ;  /* 0x000000050e087223 */ /* 0x180fe20000000009 */
[----:B------:R-:W-:Y:S01]  /*0680*/  FFMA R5, R12, R5, R9 ;  /* 0x000000050c057223 */ /* 0x000fe20000000009 */
[-CC-:B------:R-:W-:Y:S01]  /*0690*/  FFMA R9, R15, R6.reuse, R10.reuse ;  /* 0x000000060f097223 */ /* 0x180fe2000000000a */
[----:B------:R-:W-:Y:S01]  /*06a0*/  FFMA R6, R13, R6, R10 ;  /* 0x000000060d067223 */ /* 0x000fe2000000000a */
[----:B------:R-:W-:-:S02]  /*06b0*/  CS2R R12, SRZ ;  /* 0x00000000000c7805 */ /* 0x000fc4000001ff00 */
[----:B------:R-:W-:Y:S01]  /*06c0*/  CS2R R14, SRZ ;  /* 0x00000000000e7805 */ /* 0x000fe2000001ff00 */
[----:B0-----:R-:W-:Y:S01]  /*06d0*/  IMAD.WIDE R16, R23, 0x4, R28 ;  /* 0x0000000417107825 */ /* 0x001fe200078e021c */
[----:B------:R-:W-:-:S04]  /*06e0*/  CS2R R18, SRZ ;  /* 0x0000000000127805 */ /* 0x000fc8000001ff00 */
[----:B------:R0:W2:Y:S01]  /*06f0*/  @!P0 LDG.E.EL.128 R12, desc[UR6][R16.64] ;  /* 0x00000006100c8981 */ /* 0x0000a2000c2e1d00 */
[----:B------:R-:W-:Y:S01]  /*0700*/  IMAD.WIDE R22, R22, 0x4, R28 ;  /* 0x0000000416167825 */ /* 0x000fe200078e021c */
[----:B0-----:R-:W-:-:S06]  /*0710*/  CS2R R16, SRZ ;  /* 0x0000000000107805 */ /* 0x001fcc000001ff00 */
[----:B------:R0:W3:Y:S01]  /*0720*/  @!P0 LDG.E.EL.128 R16, desc[UR6][R22.64] ;  /* 0x0000000616108981 */ /* 0x0000e2000c2e1d00 */
[----:B------:R-:W1:Y:S01]  /*0730*/  S2R R10, SR_TID.X ;  /* 0x00000000000a7919 */ /* 0x000e620000002100 */
[----:B------:R-:W4:Y:S01]  /*0740*/  S2UR UR5, SR_CgaCtaId ;  /* 0x00000000000579c3 */ /* 0x000f220000008800 */
[C---:B------:R-:W-:Y:S01]  /*0750*/  FMUL R28, R27.reuse, R26 ;  /* 0x0000001a1b1c7220 */ /* 0x040fe20000400000 */
[C---:B------:R-:W-:Y:S01]  /*0760*/  FSETP.GEU.AND P0, PT, R24.reuse, RZ, PT ;  /* 0x000000ff1800720b */ /* 0x040fe20003f0e000 */
[----:B------:R-:W-:Y:S01]  /*0770*/  FMUL R25, R27, R25 ;  /* 0x000000191b197220 */ /* 0x000fe20000400000 */
[----:B------:R-:W-:Y:S02]  /*0780*/  FSETP.GEU.AND P1, PT, R9, RZ, PT ;  /* 0x000000ff0900720b */ /* 0x000fe40003f2e000 */
[----:B------:R-:W-:Y:S01]  /*0790*/  FSEL R27, R24, RZ, P0 ;  /* 0x000000ff181b7208 */ /* 0x000fe20000000000 */
[-CC-:B------:R-:W-:Y:S01]  /*07a0*/  FFMA R24, R25, R7.reuse, R11.reuse ;  /* 0x0000000719187223 */ /* 0x180fe2000000000b */
[----:B------:R-:W-:Y:S01]  /*07b0*/  FSETP.GEU.AND P2, PT, R8, RZ, PT ;  /* 0x000000ff0800720b */ /* 0x000fe20003f4e000 */
[----:B------:R-:W-:Y:S01]  /*07c0*/  UMOV UR4, 0x400 ;  /* 0x0000040000047882 */ /* 0x000fe20000000000 */
[----:B------:R-:W-:Y:S01]  /*07d0*/  FFMA R7, R28, R7, R11 ;  /* 0x000000071c077223 */ /* 0x000fe2000000000b */
[----:B------:R-:W-:-:S02]  /*07e0*/  FSEL R9, R9, RZ, P1 ;  /* 0x000000ff09097208 */ /* 0x000fc40000800000 */
[----:B------:R-:W-:Y:S02]  /*07f0*/  FSETP.GEU.AND P0, PT, R24, RZ, PT ;  /* 0x000000ff1800720b */ /* 0x000fe40003f0e000 */
[----:B------:R-:W-:Y:S02]  /*0800*/  FSEL R8, R8, RZ, P2 ;  /* 0x000000ff08087208 */ /* 0x000fe40001000000 */
[----:B------:R-:W-:Y:S01]  /*0810*/  FSETP.GEU.AND P3, PT, R4, RZ, PT ;  /* 0x000000ff0400720b */ /* 0x000fe20003f6e000 */
[----:B-1----:R-:W-:-:S05]  /*0820*/  IMAD.SHL.U32 R26, R10, 0x80, RZ ;  /* 0x000000800a1a7824 */ /* 0x002fca00078e00ff */
[----:B------:R-:W-:Y:S01]  /*0830*/  LOP3.LUT R26, R26, 0x380, RZ, 0xc0, !PT ;  /* 0x000003801a1a7812 */ /* 0x000fe200078ec0ff */
[----:B----4-:R-:W-:-:S03]  /*0840*/  UPRMT UR4, UR5, 0x654, UR4 ;  /* 0x0000065405047896 */ /* 0x010fc60008000004 */
[----:B------:R-:W-:Y:S02]  /*0850*/  SHF.R.U32.HI R25, RZ, 0x3, R26 ;  /* 0x00000003ff197819 */ /* 0x000fe4000001161a */
[C---:B0-----:R-:W-:Y:S02]  /*0860*/  LOP3.LUT R22, R26.reuse, R21, RZ, 0xfc, !PT ;  /* 0x000000151a167212 */ /* 0x041fe400078efcff */
[C---:B------:R-:W-:Y:S02]  /*0870*/  LOP3.LUT R23, R26.reuse, 0x20, RZ, 0xfc, !PT ;  /* 0x000000201a177812 */ /* 0x040fe400078efcff */
[----:B------:R-:W-:Y:S02]  /*0880*/  LOP3.LUT R11, R26, 0x40, RZ, 0xfc, !PT ;  /* 0x000000401a0b7812 */ /* 0x000fe400078efcff */
[----:B------:R-:W-:Y:S02]  /*0890*/  LOP3.LUT R25, R25, R26, R21, 0xfe, !PT ;  /* 0x0000001a19197212 */ /* 0x000fe400078efe15 */
[----:B------:R-:W-:-:S02]  /*08a0*/  FSETP.GEU.AND P2, PT, R5, RZ, PT ;  /* 0x000000ff0500720b */ /* 0x000fc40003f4e000 */
[-C--:B------:R-:W-:Y:S02]  /*08b0*/  LEA.HI R23, R23, R22.reuse, RZ, 0x1d ;  /* 0x0000001617177211 */ /* 0x080fe400078fe8ff */
[----:B------:R-:W-:Y:S02]  /*08c0*/  FSEL R24, R24, RZ, P0 ;  /* 0x000000ff18187208 */ /* 0x000fe40000000000 */
[----:B------:R-:W-:Y:S02]  /*08d0*/  FSETP.GEU.AND P1, PT, R6, RZ, PT ;  /* 0x000000ff0600720b */ /* 0x000fe40003f2e000 */
[----:B------:R-:W-:Y:S02]  /*08e0*/  LEA.HI R11, R11, R22, RZ, 0x1d ;  /* 0x000000160b0b7211 */ /* 0x000fe400078fe8ff */
[----:B------:R-:W-:Y:S02]  /*08f0*/  FSETP.GEU.AND P0, PT, R7, RZ, PT ;  /* 0x000000ff0700720b */ /* 0x000fe40003f0e000 */
[----:B------:R-:W-:-:S02]  /*0900*/  LEA R25, R25, UR4, 0x2 ;  /* 0x0000000419197c11 */ /* 0x000fc4000f8e10ff */
[----:B------:R-:W-:Y:S02]  /*0910*/  LEA R11, R11, UR4, 0x2 ;  /* 0x000000040b0b7c11 */ /* 0x000fe4000f8e10ff */
[----:B------:R-:W-:Y:S02]  /*0920*/  SHF.R.U32.HI R10, RZ, 0x1, R10 ;  /* 0x00000001ff0a7819 */ /* 0x000fe4000001160a */
[----:B------:R-:W-:Y:S01]  /*0930*/  LOP3.LUT R20, R20, 0x1c, R3, 0xf8, !PT ;  /* 0x0000001c14147812 */ /* 0x000fe200078ef803 */
[----:B--2---:R-:W-:Y:S01]  /*0940*/  FADD R12, R27, R12 ;  /* 0x0000000c1b0c7221 */ /* 0x004fe20000000000 */
[----:B------:R-:W-:Y:S01]  /*0950*/  LOP3.LUT R27, R26, 0x60, RZ, 0xfc, !PT ;  /* 0x000000601a1b7812 */ /* 0x000fe200078efcff */
[----:B------:R-:W-:Y:S01]  /*0960*/  FADD R26, R9, R14 ;  /* 0x0000000e091a7221 */ /* 0x000fe20000000000 */
[----:B------:R-:W-:Y:S02]  /*0970*/  FSEL R9, R4, RZ, P3 ;  /* 0x000000ff04097208 */ /* 0x000fe40001800000 */
[----:B------:R-:W-:Y:S01]  /*0980*/  LEA.HI R22, R27, R22, RZ, 0x1d ;  /* 0x000000161b167211 */ /* 0x000fe200078fe8ff */
[----:B------:R-:W-:Y:S01]  /*0990*/  FADD R13, R8, R13 ;  /* 0x0000000d080d7221 */ /* 0x000fe20000000000 */
[----:B------:R-:W-:-:S02]  /*09a0*/  FSEL R4, R5, RZ, P2 ;  /* 0x000000ff05047208 */ /* 0x000fc40001000000 */
[----:B------:R-:W-:Y:S02]  /*09b0*/  LEA R14, R23, UR4, 0x2 ;  /* 0x00000004170e7c11 */ /* 0x000fe4000f8e10ff */
[----:B------:R-:W-:Y:S01]  /*09c0*/  FSEL R5, R6, RZ, P1 ;  /* 0x000000ff06057208 */ /* 0x000fe20000800000 */
[----:B------:R-:W-:Y:S01]  /*09d0*/  FADD R15, R24, R15 ;  /* 0x0000000f180f7221 */ /* 0x000fe20000000000 */
[----:B------:R-:W-:Y:S02]  /*09e0*/  FSEL R6, R7, RZ, P0 ;  /* 0x000000ff07067208 */ /* 0x000fe40000000000 */
[----:B------:R-:W-:Y:S01]  /*09f0*/  LEA R22, R22, UR4, 0x2 ;  /* 0x0000000416167c11 */ /* 0x000fe2000f8e10ff */
[----:B---3--:R-:W-:Y:S01]  /*0a00*/  FADD R16, R9, R16 ;  /* 0x0000001009107221 */ /* 0x008fe20000000000 */
[----:B------:R0:W-:Y:S01]  /*0a10*/  STS [R25], R12 ;  /* 0x0000000c19007388 */ /* 0x0001e20000000800 */
[----:B------:R-:W-:Y:S01]  /*0a20*/  FADD R17, R4, R17 ;  /* 0x0000001104117221 */ /* 0x000fe20000000000 */
[----:B------:R-:W-:Y:S01]  /*0a30*/  FADD R18, R5, R18 ;  /* 0x0000001205127221 */ /* 0x000fe20000000000 */
[----:B------:R-:W-:Y:S01]  /*0a40*/  FADD R19, R6, R19 ;  /* 0x0000001306137221 */ /* 0x000fe20000000000 */
[----:B------:R-:W-:Y:S04]  /*0a50*/  STS [R14+0x80], R13 ;  /* 0x0000800d0e007388 */ /* 0x000fe80000000800 */
[----:B------:R-:W-:Y:S04]  /*0a60*/  STS [R11+0x100], R26 ;  /* 0x0001001a0b007388 */ /* 0x000fe80000000800 */
[----:B------:R-:W-:Y:S04]  /*0a70*/  STS [R22+0x180], R15 ;  /* 0x0001800f16007388 */ /* 0x000fe80000000800 */
[----:B------:R-:W-:Y:S04]  /*0a80*/  STS [R25+0x40], R16 ;  /* 0x0000401019007388 */ /* 0x000fe80000000800 */
[----:B------:R-:W-:Y:S04]  /*0a90*/  STS [R14+0xc0], R17 ;  /* 0x0000c0110e007388 */ /* 0x000fe80000000800 */
[----:B------:R1:W-:Y:S04]  /*0aa0*/  STS [R11+0x140], R18 ;  /* 0x000140120b007388 */ /* 0x0003e80000000800 */
[----:B------:R-:W-:Y:S01]  /*0ab0*/  STS [R22+0x1c0], R19 ;  /* 0x0001c01316007388 */ /* 0x000fe20000000800 */
[----:B------:R-:W-:-:S02]  /*0ac0*/  LOP3.LUT R23, R10, 0x3c, RZ, 0xc0, !PT ;  /* 0x0000003c0a177812 */ /* 0x000fc400078ec0ff */
[----:B------:R-:W-:-:S05]  /*0ad0*/  LOP3.LUT R8, R3, 0x1fc, RZ, 0xc0, !PT ;  /* 0x000001fc03087812 */ /* 0x000fca00078ec0ff */
[----:B------:R-:W-:-:S05]  /*0ae0*/  IMAD.IADD R23, R8, 0x1, R23 ;  /* 0x0000000108177824 */ /* 0x000fca00078e0217 */
[----:B------:R-:W-:Y:S01]  /*0af0*/  LEA R4, R23, UR4, 0x2 ;  /* 0x0000000417047c11 */ /* 0x000fe2000f8e10ff */
[----:B------:R-:W-:Y:S01]  /*0b00*/  BAR.SYNC.DEFER_BLOCKING 0x0 ;  /* 0x0000000000007b1d */ /* 0x000fe20000010000 */
[----:B------:R-:W-:-:S04]  /*0b10*/  SHF.R.S32.HI R9, RZ, 0x1a, R2 ;  /* 0x0000001aff097819 */ /* 0x000fc80000011402 */
[----:B------:R-:W-:-:S03]  /*0b20*/  SGXT R9, R9, 0x1 ;  /* 0x000000010909781a */ /* 0x000fc60000000200 */
[----:B------:R-:W2:Y:S01]  /*0b30*/  LDC.64 R2, c[0x0][0x240] ;  /* 0x00009000ff027b82 */ /* 0x000ea20000000a00 */
[----:B------:R-:W-:Y:S01]  /*0b40*/  LEA.HI R9, R9, R20, RZ, 0x8 ;  /* 0x0000001409097211 */ /* 0x000fe200078f40ff */
[----:B------:R-:W3:Y:S04]  /*0b50*/  LDS.128 R4, [R4] ;  /* 0x0000000004047984 */ /* 0x000ee80000000c00 */
[C---:B------:R-:W-:Y:S01]  /*0b60*/  IMAD.SHL.U32 R10, R9.reuse, 0x40, RZ ;  /* 0x00000040090a7824 */ /* 0x040fe200078e00ff */
[----:B0-----:R-:W-:Y:S02]  /*0b70*/  LOP3.LUT R12, R8, 0x200, RZ, 0xfc, !PT ;  /* 0x00000200080c7812 */ /* 0x001fe400078efcff */
[----:B------:R-:W-:Y:S02]  /*0b80*/  LOP3.LUT R9, R9, 0xffffff00, RZ, 0xc0, !PT ;  /* 0xffffff0009097812 */ /* 0x000fe400078ec0ff */
[----:B-1----:R-:W-:-:S02]  /*0b90*/  LOP3.LUT R11, R10, 0xffffc000, RZ, 0xc0, !PT ;  /* 0xffffc0000a0b7812 */ /* 0x002fc400078ec0ff */
[----:B------:R-:W-:Y:S02]  /*0ba0*/  LOP3.LUT R10, R0, R21, RZ, 0xfc, !PT ;  /* 0x00000015000a7212 */ /* 0x000fe400078efcff */
[----:B------:R-:W-:Y:S02]  /*0bb0*/  LOP3.LUT R0, R0, 0x10, R21, 0xfe, !PT ;  /* 0x0000001000007812 */ /* 0x000fe400078efe15 */
[----:B------:R-:W-:Y:S02]  /*0bc0*/  SHF.R.U32.HI R12, RZ, 0x3, R12 ;  /* 0x00000003ff0c7819 */ /* 0x000fe4000001160c */
[----:B------:R-:W-:Y:S02]  /*0bd0*/  IADD3 R11, R11, R20, -R9 ;  /* 0x000000140b0b7210 */ /* 0x000fe40007ffe809 */
[----:B------:R-:W-:Y:S02]  /*0be0*/  ISETP.GE.AND P0, PT, R10, 0x40, PT ;  /* 0x000000400a00780c */ /* 0x000fe40003f06270 */
[----:B------:R-:W-:-:S02]  /*0bf0*/  ISETP.GE.AND P1, PT, R0, 0x40, PT ;  /* 0x000000400000780c */ /* 0x000fc40003f26270 */
[----:B------:R-:W-:Y:S01]  /*0c00*/  LOP3.LUT R13, R12, 0x7c, RZ, 0xc0, !PT ;  /* 0x0000007c0c0d7812 */ /* 0x000fe200078ec0ff */
[----:B------:R-:W-:-:S04]  /*0c10*/  IMAD R9, R10, 0x100, R11 ;  /* 0x000001000a097824 */ /* 0x000fc800078e020b */
[----:B------:R-:W-:Y:S02]  /*0c20*/  IMAD.IADD R13, R8, 0x1, R13 ;  /* 0x00000001080d7824 */ /* 0x000fe400078e020d */
[----:B--2---:R-:W-:-:S03]  /*0c30*/  IMAD.WIDE R8, R9, 0x4, R2 ;  /* 0x0000000409087825 */ /* 0x004fc600078e0202 */
[----:B------:R-:W-:Y:S02]  /*0c40*/  LEA R13, R13, UR4, 0x2 ;  /* 0x000000040d0d7c11 */ /* 0x000fe4000f8e10ff */
[----:B---3--:R0:W-:Y:S02]  /*0c50*/  @!P0 STG.E.128 desc[UR6][R8.64], R4 ;  /* 0x0000000408008986 */ /* 0x0081e4000c101d06 */
[----:B0-----:R-:W-:Y:S05]  /*0c60*/  @P1 EXIT ;  /* 0x000000000000194d */ /* 0x001fea0003800000 */
[----:B------:R-:W0:Y:S01]  /*0c70*/  LDS.128 R12, [R13+0x800] ;  /* 0x000800000d0c7984 */ /* 0x000e220000000c00 */
[----:B------:R-:W-:-:S04]  /*0c80*/  IMAD R11, R0, 0x100, R11 ;  /* 0x00000100000b7824 */ /* 0x000fc800078e020b */
[----:B------:R-:W-:-:S05]  /*0c90*/  IMAD.WIDE R2, R11, 0x4, R2 ;  /* 0x000000040b027825 */ /* 0x000fca00078e0202 */
[----:B0-----:R-:W-:Y:S01]  /*0ca0*/  STG.E.128 desc[UR6][R2.64], R12 ;  /* 0x0000000c02007986 */ /* 0x001fe2000c101d06 */
[----:B------:R-:W-:Y:S05]  /*0cb0*/  EXIT ;  /* 0x000000000000794d */ /* 0x000fea0003800000 */
.L_x_0:
[----:B------:R-:W-:-:S00]  /*0cc0*/  BRA `(.L_x_0) ;  /* 0xfffffffc00fc7947 */ /* 0x000fc0000383ffff */
[----:B------:R-:W-:-:S00]  /*0cd0*/  NOP ;  /* 0x0000000000007918 */ /* 0x000fc00000000000 */
        /* <DEDUP_REMOVED lines=10> */
.L_x_1:


//--------------------- .nv.global.init           --------------------------
	.section	.nv.global.init,"aw",@progbits
.nv.global.init:
	.type		_$_str,@object
	.size		_$_str,(_$_str_$_2 - _$_str)
_$_str:
        /*0000*/ 	.byte	0x5f, 0x5f, 0x43, 0x55, 0x44, 0x41, 0x5f, 0x46, 0x54, 0x5a, 0x00
	.type		_$_str_$_2,@object
	.size		_$_str_$_2,(.L_1 - _$_str_$_2)
_$_str_$_2:
        /*000b*/ 	.byte	0x5f, 0x5f, 0x43, 0x55, 0x44, 0x41, 0x5f, 0x50, 0x52, 0x45, 0x43, 0x5f, 0x53, 0x51, 0x52, 0x54
        /*001b*/ 	.byte	0x00
.L_1:


//--------------------- .nv.shared.triton_poi_fused__native_batch_norm_legit_no_training_add_relu_23 --------------------------
	.section	.nv.shared.triton_poi_fused__native_batch_norm_legit_no_training_add_relu_23,"aw",@nobits
	.sectionflags	@""
	.align	16
	.zero		1024


//--------------------- .nv.constant0.triton_poi_fused__native_batch_norm_legit_no_training_add_relu_23 --------------------------
	.section	.nv.constant0.triton_poi_fused__native_batch_norm_legit_no_training_add_relu_23,"a",@progbits
	.sectionflags	@""
	.align	4
.nv.constant0.triton_poi_fused__native_batch_norm_legit_no_training_add_relu_23:
	.zero		592
